	.headerflags	@"EF_CUDA_TEXMODE_UNIFIED EF_CUDA_64BIT_ADDRESS EF_CUDA_SM86 EF_CUDA_VIRTUAL_SM(EF_CUDA_SM86)"
	.elftype	@"ET_EXEC"


//--------------------- .nv.info                  --------------------------
	.section	.nv.info,"",@"SHT_CUDA_INFO"
	.align	4


	//----- nvinfo : EIATTR_REGCOUNT
	.align		4
        /*0000*/ 	.byte	0x04, 0x2f
        /*0002*/ 	.short	(.L_2 - .L_1)
	.align		4
.L_1:
        /*0004*/ 	.word	index@(triton_)
        /*0008*/ 	.word	0x00000014


	//----- nvinfo : EIATTR_MIN_STACK_SIZE
	.align		4
.L_2:
        /*000c*/ 	.byte	0x04, 0x12
        /*000e*/ 	.short	(.L_4 - .L_3)
	.align		4
.L_3:
        /*0010*/ 	.word	index@(triton_)
        /*0014*/ 	.word	0x00000000


	//----- nvinfo : EIATTR_FRAME_SIZE
	.align		4
.L_4:
        /*0018*/ 	.byte	0x04, 0x11
        /*001a*/ 	.short	(.L_6 - .L_5)
	.align		4
.L_5:
        /*001c*/ 	.word	index@(triton_)
        /*0020*/ 	.word	0x00000000


	//----- nvinfo : EIATTR_MIN_STACK_SIZE
	.align		4
.L_6:
        /*0024*/ 	.byte	0x04, 0x12
        /*0026*/ 	.short	(.L_8 - .L_7)
	.align		4
.L_7:
        /*0028*/ 	.word	index@(triton_)
        /*002c*/ 	.word	0x00000000
.L_8:


//--------------------- .nv.info.triton_          --------------------------
	.section	.nv.info.triton_,"",@"SHT_CUDA_INFO"
	.sectionflags	@""
	.align	4


	//----- nvinfo : EIATTR_CUDA_API_VERSION
	.align		4
        /*0000*/ 	.byte	0x04, 0x37
        /*0002*/ 	.short	(.L_10 - .L_9)
.L_9:
        /*0004*/ 	.word	0x0000007c


	//----- nvinfo : EIATTR_SW2861232_WAR
	.align		4
.L_10:
        /*0008*/ 	.byte	0x01, 0x35
	.zero		2


	//----- nvinfo : EIATTR_PARAM_CBANK
	.align		4
        /*000c*/ 	.byte	0x04, 0x0a
        /*000e*/ 	.short	(.L_12 - .L_11)
	.align		4
.L_11:
        /*0010*/ 	.word	index@(.nv.constant0.triton_)
        /*0014*/ 	.short	0x0160
        /*0016*/ 	.short	0x0020


	//----- nvinfo : EIATTR_CBANK_PARAM_SIZE
	.align		4
.L_12:
        /*0018*/ 	.byte	0x03, 0x19
        /*001a*/ 	.short	0x0020


	//----- nvinfo : EIATTR_KPARAM_INFO
	.align		4
        /*001c*/ 	.byte	0x04, 0x17
        /*001e*/ 	.short	(.L_14 - .L_13)
.L_13:
        /*0020*/ 	.word	0x00000000
        /*0024*/ 	.short	0x0003
        /*0026*/ 	.short	0x0018
        /*0028*/ 	.byte	0x00, 0xf4, 0x21, 0x00


	//----- nvinfo : EIATTR_KPARAM_INFO
	.align		4
.L_14:
        /*002c*/ 	.byte	0x04, 0x17
        /*002e*/ 	.short	(.L_16 - .L_15)
.L_15:
        /*0030*/ 	.word	0x00000000
        /*0034*/ 	.short	0x0002
        /*0036*/ 	.short	0x0010
        /*0038*/ 	.byte	0x00, 0xf0, 0x11, 0x00


	//----- nvinfo : EIATTR_KPARAM_INFO
	.align		4
.L_16:
        /*003c*/ 	.byte	0x04, 0x17
        /*003e*/ 	.short	(.L_18 - .L_17)
.L_17:
        /*0040*/ 	.word	0x00000000
        /*0044*/ 	.short	0x0001
        /*0046*/ 	.short	0x0008
        /*0048*/ 	.byte	0x00, 0xf4, 0x21, 0x00


	//----- nvinfo : EIATTR_KPARAM_INFO
	.align		4
.L_18:
        /*004c*/ 	.byte	0x04, 0x17
        /*004e*/ 	.short	(.L_20 - .L_19)
.L_19:
        /*0050*/ 	.word	0x00000000
        /*0054*/ 	.short	0x0000
        /*0056*/ 	.short	0x0000
        /*0058*/ 	.byte	0x00, 0xf4, 0x21, 0x00


	//----- nvinfo : EIATTR_MAXREG_COUNT
	.align		4
.L_20:
        /*005c*/ 	.byte	0x03, 0x1b
        /*005e*/ 	.short	0x00ff


	//----- nvinfo : EIATTR_EXIT_INSTR_OFFSETS
	.align		4
        /*0060*/ 	.byte	0x04, 0x1c
        /*0062*/ 	.short	(.L_22 - .L_21)


	//   ....[0]....
.L_21:
        /*0064*/ 	.word	0x00000930


	//----- nvinfo : EIATTR_REQNTID
	.align		4
.L_22:
        /*0068*/ 	.byte	0x04, 0x10
        /*006a*/ 	.short	(.L_24 - .L_23)
.L_23:
        /*006c*/ 	.word	0x00000100
        /*0070*/ 	.word	0x00000001
        /*0074*/ 	.word	0x00000001


	//----- nvinfo : EIATTR_CRS_STACK_SIZE
	.align		4
.L_24:
        /*0078*/ 	.byte	0x04, 0x1e
        /*007a*/ 	.short	(.L_26 - .L_25)
.L_25:
        /*007c*/ 	.word	0x00000000
.L_26:


//--------------------- .nv.callgraph             --------------------------
	.section	.nv.callgraph,"",@"SHT_CUDA_CALLGRAPH"
	.align	4
	.sectionentsize	8
	.align		4
        /*0000*/ 	.word	0x00000000
	.align		4
        /*0004*/ 	.word	0xffffffff
	.align		4
        /*0008*/ 	.word	0x00000000
	.align		4
        /*000c*/ 	.word	0xfffffffe
	.align		4
        /*0010*/ 	.word	0x00000000
	.align		4
        /*0014*/ 	.word	0xfffffffd
	.align		4
        /*0018*/ 	.word	0x00000000
	.align		4
        /*001c*/ 	.word	0xfffffffc


//--------------------- .nv.rel.action            --------------------------
	.section	.nv.rel.action,"",@"SHT_CUDA_RELOCINFO"
	.align	8
	.sectionentsize	8
        /*0000*/ 	.byte	0x73, 0x00, 0x00, 0x00, 0x00, 0x00, 0x00, 0x00, 0x00, 0x00, 0x00, 0x11, 0x25, 0x00, 0x05, 0x36


//--------------------- .nv.constant4             --------------------------
	.section	.nv.constant4,"a",@progbits
	.align	8
	.align		8
.nv.constant4:
        /*0000*/ 	.dword	_$_str


//--------------------- .nv.constant0.triton_     --------------------------
	.section	.nv.constant0.triton_,"a",@progbits
	.sectionflags	@""
	.align	4
.nv.constant0.triton_:
	.zero		384


//--------------------- .text.triton_             --------------------------
	.section	.text.triton_,"ax",@progbits
	.sectioninfo	@"SHI_REGISTERS=20"
	.align	128
        .global         triton_
        .type           triton_,@function
        .size           triton_,(.L_x_13 - triton_)
        .other          triton_,@"STO_CUDA_ENTRY STV_DEFAULT"
triton_:
.text.triton_:
[----:B------:R-:W-:Y:S02]  /*0000*/  MOV R1, c[0x0][0x28] ;  /* 0x00000a0000017a02 */ /* 0x000fe40000000f00 */
[----:B------:R-:W0:Y:S01]  /*0010*/  S2R R0, SR_TID.X ;  /* 0x0000000000007919 */ /* 0x000e220000002100 */
[----:B------:R-:W-:Y:S01]  /*0020*/  MOV R5, 0x2 ;  /* 0x0000000200057802 */ /* 0x000fe20000000f00 */
[----:B------:R-:W-:Y:S02]  /*0030*/  ULDC.64 UR4, c[0x0][0x118] ;  /* 0x0000460000047ab9 */ /* 0x000fe40000000a00 */
[----:B------:R-:W1:Y:S01]  /*0040*/  S2R R3, SR_CTAID.X ;  /* 0x0000000000037919 */ /* 0x000e620000002500 */
[----:B0-----:R-:W-:-:S04]  /*0050*/  SHF.L.U32 R0, R0, 0x2, RZ ;  /* 0x0000000200007819 */ /* 0x001fc800000006ff */
[----:B------:R-:W-:-:S04]  /*0060*/  LOP3.LUT R0, R0, 0x3fc, RZ, 0xc0, !PT ;  /* 0x000003fc00007812 */ /* 0x000fc800078ec0ff */
[----:B-1----:R-:W-:-:S05]  /*0070*/  LEA R0, R3, R0, 0xa ;  /* 0x0000000003007211 */ /* 0x002fca00078e50ff */
[----:B------:R-:W-:-:S05]  /*0080*/  IMAD.WIDE R2, R0, R5, c[0x0][0x160] ;  /* 0x0000580000027625 */ /* 0x000fca00078e0205 */
[----:B------:R-:W2:Y:S01]  /*0090*/  LDG.E.64 R8, [R2.64] ;  /* 0x0000000402087981 */ /* 0x000ea2000c1e1b00 */
[----:B------:R-:W-:-:S06]  /*00a0*/  IMAD.WIDE R4, R0, R5, c[0x0][0x168] ;  /* 0x00005a0000047625 */ /* 0x000fcc00078e0205 */
[----:B------:R-:W5:Y:S01]  /*00b0*/  LDG.E.64 R4, [R4.64] ;  /* 0x0000000404047981 */ /* 0x000f62000c1e1b00 */
[----:B------:R-:W-:Y:S01]  /*00c0*/  BSSY B0, `(.L_x_0) ;  /* 0x0000028000007945 */ /* 0x000fe20003800000 */
[C---:B--2---:R-:W-:Y:S02]  /*00d0*/  SHF.L.U32 R6, R8.reuse, 0x10, RZ ;  /* 0x0000001008067819 */ /* 0x044fe400000006ff */
[----:B------:R-:W-:-:S03]  /*00e0*/  PRMT R8, R8, 0x7632, R8 ;  /* 0x0000763208087816 */ /* 0x000fc60000000008 */
[----:B------:R-:W-:Y:S01]  /*00f0*/  FMUL R7, R6, R6 ;  /* 0x0000000606077220 */ /* 0x000fe20000400000 */
[----:B------:R-:W-:-:S03]  /*0100*/  SHF.L.U32 R8, R8, 0x10, RZ ;  /* 0x0000001008087819 */ /* 0x000fc600000006ff */
[----:B------:R-:W-:Y:S02]  /*0110*/  FMUL R7, R6, R7 ;  /* 0x0000000706077220 */ /* 0x000fe40000400000 */
[C---:B------:R-:W-:Y:S02]  /*0120*/  FMUL R11, R8.reuse, R8 ;  /* 0x00000008080b7220 */ /* 0x040fe40000400000 */
[----:B------:R-:W-:Y:S01]  /*0130*/  FFMA R0, R7, 0.044714998453855514526, R6 ;  /* 0x3d37271307007823 */ /* 0x000fe20000000006 */
[C---:B------:R-:W-:Y:S01]  /*0140*/  SHF.L.U32 R7, R9.reuse, 0x10, RZ ;  /* 0x0000001009077819 */ /* 0x040fe200000006ff */
[----:B------:R-:W-:Y:S01]  /*0150*/  FMUL R11, R8, R11 ;  /* 0x0000000b080b7220 */ /* 0x000fe20000400000 */
[----:B------:R-:W-:Y:S01]  /*0160*/  PRMT R9, R9, 0x7632, R9 ;  /* 0x0000763209097816 */ /* 0x000fe20000000009 */
[----:B------:R-:W-:Y:S02]  /*0170*/  FMUL R14, R0, 0.79788458347320556641 ;  /* 0x3f4c422a000e7820 */ /* 0x000fe40000400000 */
[----:B------:R-:W-:Y:S01]  /*0180*/  FMUL R0, R7, R7 ;  /* 0x0000000707007220 */ /* 0x000fe20000400000 */
[----:B------:R-:W-:Y:S01]  /*0190*/  SHF.L.U32 R9, R9, 0x10, RZ ;  /* 0x0000001009097819 */ /* 0x000fe200000006ff */
[----:B------:R-:W-:Y:S01]  /*01a0*/  FADD.FTZ R16, |R14|, -RZ ;  /* 0x800000ff0e107221 */ /* 0x000fe20000010200 */
[----:B------:R-:W-:Y:S01]  /*01b0*/  FFMA R11, R11, 0.044714998453855514526, R8 ;  /* 0x3d3727130b0b7823 */ /* 0x000fe20000000008 */
[----:B------:R-:W-:-:S02]  /*01c0*/  FMUL R10, R7, R0 ;  /* 0x00000000070a7220 */ /* 0x000fc40000400000 */
[----:B------:R-:W-:Y:S01]  /*01d0*/  FMUL R0, R9, R9 ;  /* 0x0000000909007220 */ /* 0x000fe20000400000 */
[----:B------:R-:W-:Y:S01]  /*01e0*/  FSETP.GE.AND P0, PT, R16, 0.60000002384185791016, PT ;  /* 0x3f19999a1000780b */ /* 0x000fe20003f06000 */
[----:B------:R-:W-:Y:S01]  /*01f0*/  FFMA R13, R10, 0.044714998453855514526, R7 ;  /* 0x3d3727130a0d7823 */ /* 0x000fe20000000007 */
[----:B------:R-:W-:Y:S01]  /*0200*/  FMUL R11, R11, 0.79788458347320556641 ;  /* 0x3f4c422a0b0b7820 */ /* 0x000fe20000400000 */
[----:B------:R-:W-:-:S10]  /*0210*/  FMUL R12, R9, R0 ;  /* 0x00000000090c7220 */ /* 0x000fd40000400000 */
[----:B------:R-:W-:Y:S05]  /*0220*/  @!P0 BRA `(.L_x_1) ;  /* 0x000000a000008947 */ /* 0x000fea0003800000 */
[C---:B------:R-:W-:Y:S01]  /*0230*/  FMUL R0, R16.reuse, 2.8853900432586669922 ;  /* 0x4038aa3b10007820 */ /* 0x040fe20000400000 */
[----:B------:R-:W-:Y:S02]  /*0240*/  MOV R10, 0x3f800000 ;  /* 0x3f800000000a7802 */ /* 0x000fe40000000f00 */
[----:B------:R-:W-:-:S03]  /*0250*/  FSETP.GE.AND P0, PT, R16, 9.010913848876953125, PT ;  /* 0x41102cb41000780b */ /* 0x000fc60003f06000 */
[----:B------:R-:W0:Y:S02]  /*0260*/  MUFU.EX2 R0, R0 ;  /* 0x0000000000007308 */ /* 0x000e240000000800 */
[----:B0-----:R-:W-:-:S06]  /*0270*/  FADD R15, R0, 1 ;  /* 0x3f800000000f7421 */ /* 0x001fcc0000000000 */
[----:B------:R-:W0:Y:S02]  /*0280*/  MUFU.RCP R15, R15 ;  /* 0x0000000f000f7308 */ /* 0x000e240000001000 */
[----:B0-----:R-:W-:-:S05]  /*0290*/  FFMA.FTZ R10, R15, -2, R10 ;  /* 0xc00000000f0a7823 */ /* 0x001fca000001000a */
[----:B------:R-:W-:-:S04]  /*02a0*/  FSEL R17, R10, 1, !P0 ;  /* 0x3f8000000a117808 */ /* 0x000fc80004000000 */
[----:B------:R-:W-:Y:S01]  /*02b0*/  LOP3.LUT R10, R17, 0x80000000, R14, 0xf8, !PT ;  /* 0x80000000110a7812 */ /* 0x000fe200078ef80e */
[----:B------:R-:W-:Y:S05]  /*02c0*/  BRA `(.L_x_2) ;  /* 0x0000007000007947 */ /* 0x000fea0003800000 */
.L_x_1:
[----:B------:R-:W-:Y:S01]  /*02d0*/  MOV R0, 0x3c80f082 ;  /* 0x3c80f08200007802 */ /* 0x000fe20000000f00 */
[----:B------:R-:W-:-:S04]  /*02e0*/  FMUL R15, R14, R14 ;  /* 0x0000000e0e0f7220 */ /* 0x000fc80000400000 */
[----:B------:R-:W-:-:S04]  /*02f0*/  FFMA.FTZ R0, R15, R0, -0.052303962409496307373 ;  /* 0xbd563cae0f007423 */ /* 0x000fc80000010000 */
[----:B------:R-:W-:-:S04]  /*0300*/  FFMA.FTZ R0, R15, R0, 0.1331529766321182251 ;  /* 0x3e0859410f007423 */ /* 0x000fc80000010000 */
[----:B------:R-:W-:-:S04]  /*0310*/  FFMA.FTZ R0, R15, R0, -0.33332768082618713379 ;  /* 0xbeaaa9ed0f007423 */ /* 0x000fc80000010000 */
[----:B------:R-:W-:-:S04]  /*0320*/  FFMA.FTZ R15, R15, R0, RZ ;  /* 0x000000000f0f7223 */ /* 0x000fc800000100ff */
[----:B------:R-:W-:Y:S02]  /*0330*/  FFMA.FTZ R10, R14, R15, R14 ;  /* 0x0000000f0e0a7223 */ /* 0x000fe4000001000e */
.L_x_2:
[----:B------:R-:W-:Y:S05]  /*0340*/  BSYNC B0 ;  /* 0x0000000000007941 */ /* 0x000fea0003800000 */
.L_x_0:
[----:B------:R-:W-:Y:S01]  /*0350*/  FADD.FTZ R17, |R11|, -RZ ;  /* 0x800000ff0b117221 */ /* 0x000fe20000010200 */
[----:B------:R-:W-:Y:S01]  /*0360*/  BSSY B0, `(.L_x_3) ;  /* 0x0000016000007945 */ /* 0x000fe20003800000 */
[----:B------:R-:W-:Y:S01]  /*0370*/  FFMA R14, R12, 0.044714998453855514526, R9 ;  /* 0x3d3727130c0e7823 */ /* 0x000fe20000000009 */
[----:B------:R-:W-:Y:S02]  /*0380*/  FMUL R12, R13, 0.79788458347320556641 ;  /* 0x3f4c422a0d0c7820 */ /* 0x000fe40000400000 */
[----:B------:R-:W-:-:S13]  /*0390*/  FSETP.GE.AND P0, PT, R17, 0.60000002384185791016, PT ;  /* 0x3f19999a1100780b */ /* 0x000fda0003f06000 */
        /* <DEDUP_REMOVED lines=11> */
.L_x_4:
[----:B------:R-:W-:Y:S01]  /*0450*/  MOV R0, 0x3c80f082 ;  /* 0x3c80f08200007802 */ /* 0x000fe20000000f00 */
[----:B------:R-:W-:-:S04]  /*0460*/  FMUL R13, R11, R11 ;  /* 0x0000000b0b0d7220 */ /* 0x000fc80000400000 */
[----:B------:R-:W-:-:S04]  /*0470*/  FFMA.FTZ R0, R13, R0, -0.052303962409496307373 ;  /* 0xbd563cae0d007423 */ /* 0x000fc80000010000 */
[----:B------:R-:W-:-:S04]  /*0480*/  FFMA.FTZ R0, R13, R0, 0.1331529766321182251 ;  /* 0x3e0859410d007423 */ /* 0x000fc80000010000 */
[----:B------:R-:W-:-:S04]  /*0490*/  FFMA.FTZ R0, R13, R0, -0.33332768082618713379 ;  /* 0xbeaaa9ed0d007423 */ /* 0x000fc80000010000 */
[----:B------:R-:W-:-:S04]  /*04a0*/  FFMA.FTZ R0, R13, R0, RZ ;  /* 0x000000000d007223 */ /* 0x000fc800000100ff */
[----:B------:R-:W-:Y:S02]  /*04b0*/  FFMA.FTZ R11, R11, R0, R11 ;  /* 0x000000000b0b7223 */ /* 0x000fe4000001000b */
.L_x_5:
[----:B------:R-:W-:Y:S05]  /*04c0*/  BSYNC B0 ;  /* 0x0000000000007941 */ /* 0x000fea0003800000 */
.L_x_3:
[----:B------:R-:W-:Y:S01]  /*04d0*/  FADD.FTZ R16, |R12|, -RZ ;  /* 0x800000ff0c107221 */ /* 0x000fe20000010200 */
[----:B------:R-:W-:Y:S01]  /*04e0*/  BSSY B0, `(.L_x_6) ;  /* 0x0000015000007945 */ /* 0x000fe20003800000 */
[----:B------:R-:W-:-:S03]  /*04f0*/  FMUL R13, R14, 0.79788458347320556641 ;  /* 0x3f4c422a0e0d7820 */ /* 0x000fc60000400000 */
        /* <DEDUP_REMOVED lines=12> */
.L_x_7:
[----:B------:R-:W-:Y:S01]  /*05c0*/  MOV R0, 0x3c80f082 ;  /* 0x3c80f08200007802 */ /* 0x000fe20000000f00 */
[----:B------:R-:W-:-:S04]  /*05d0*/  FMUL R15, R12, R12 ;  /* 0x0000000c0c0f7220 */ /* 0x000fc80000400000 */
[----:B------:R-:W-:-:S04]  /*05e0*/  FFMA.FTZ R0, R15, R0, -0.052303962409496307373 ;  /* 0xbd563cae0f007423 */ /* 0x000fc80000010000 */
[----:B------:R-:W-:-:S04]  /*05f0*/  FFMA.FTZ R0, R15, R0, 0.1331529766321182251 ;  /* 0x3e0859410f007423 */ /* 0x000fc80000010000 */
[----:B------:R-:W-:-:S04]  /*0600*/  FFMA.FTZ R0, R15, R0, -0.33332768082618713379 ;  /* 0xbeaaa9ed0f007423 */ /* 0x000fc80000010000 */
[----:B------:R-:W-:-:S04]  /*0610*/  FFMA.FTZ R15, R15, R0, RZ ;  /* 0x000000000f0f7223 */ /* 0x000fc800000100ff */
[----:B------:R-:W-:Y:S02]  /*0620*/  FFMA.FTZ R12, R12, R15, R12 ;  /* 0x0000000f0c0c7223 */ /* 0x000fe4000001000c */
.L_x_8:
[----:B------:R-:W-:Y:S05]  /*0630*/  BSYNC B0 ;  /* 0x0000000000007941 */ /* 0x000fea0003800000 */
.L_x_6:
[----:B------:R-:W-:Y:S01]  /*0640*/  FADD.FTZ R16, |R13|, -RZ ;  /* 0x800000ff0d107221 */ /* 0x000fe20000010200 */
[----:B------:R-:W-:Y:S04]  /*0650*/  BSSY B0, `(.L_x_9) ;  /* 0x0000014000007945 */ /* 0x000fe80003800000 */
        /* <DEDUP_REMOVED lines=12> */
.L_x_10:
[----:B------:R-:W-:Y:S01]  /*0720*/  MOV R0, 0x3c80f082 ;  /* 0x3c80f08200007802 */ /* 0x000fe20000000f00 */
[----:B------:R-:W-:-:S04]  /*0730*/  FMUL R15, R13, R13 ;  /* 0x0000000d0d0f7220 */ /* 0x000fc80000400000 */
[----:B------:R-:W-:-:S04]  /*0740*/  FFMA.FTZ R0, R15, R0, -0.052303962409496307373 ;  /* 0xbd563cae0f007423 */ /* 0x000fc80000010000 */
[----:B------:R-:W-:-:S04]  /*0750*/  FFMA.FTZ R0, R15, R0, 0.1331529766321182251 ;  /* 0x3e0859410f007423 */ /* 0x000fc80000010000 */
[----:B------:R-:W-:-:S04]  /*0760*/  FFMA.FTZ R0, R15, R0, -0.33332768082618713379 ;  /* 0xbeaaa9ed0f007423 */ /* 0x000fc80000010000 */
[----:B------:R-:W-:-:S04]  /*0770*/  FFMA.FTZ R0, R15, R0, RZ ;  /* 0x000000000f007223 */ /* 0x000fc800000100ff */
[----:B------:R-:W-:Y:S02]  /*0780*/  FFMA.FTZ R13, R13, R0, R13 ;  /* 0x000000000d0d7223 */ /* 0x000fe4000001000d */
.L_x_11:
[----:B------:R-:W-:Y:S05]  /*0790*/  BSYNC B0 ;  /* 0x0000000000007941 */ /* 0x000fea0003800000 */
.L_x_9:
[----:B------:R-:W-:Y:S01]  /*07a0*/  FADD R15, R11, 1 ;  /* 0x3f8000000b0f7421 */ /* 0x000fe20000000000 */
[----:B------:R-:W-:Y:S01]  /*07b0*/  FMUL R7, R7, 0.5 ;  /* 0x3f00000007077820 */ /* 0x000fe20000400000 */
[----:B------:R-:W-:Y:S01]  /*07c0*/  FMUL R6, R6, 0.5 ;  /* 0x3f00000006067820 */ /* 0x000fe20000400000 */
[----:B------:R-:W-:Y:S01]  /*07d0*/  FADD R11, R10, 1 ;  /* 0x3f8000000a0b7421 */ /* 0x000fe20000000000 */
[----:B------:R-:W-:Y:S01]  /*07e0*/  FADD R12, R12, 1 ;  /* 0x3f8000000c0c7421 */ /* 0x000fe20000000000 */
[----:B------:R-:W-:Y:S01]  /*07f0*/  FMUL R8, R8, 0.5 ;  /* 0x3f00000008087820 */ /* 0x000fe20000400000 */
[----:B------:R-:W-:Y:S01]  /*0800*/  FMUL R9, R9, 0.5 ;  /* 0x3f00000009097820 */ /* 0x000fe20000400000 */
[----:B------:R-:W-:Y:S01]  /*0810*/  FMUL R11, R6, R11 ;  /* 0x0000000b060b7220 */ /* 0x000fe20000400000 */
[----:B------:R-:W-:Y:S01]  /*0820*/  FMUL R12, R7, R12 ;  /* 0x0000000c070c7220 */ /* 0x000fe20000400000 */
[----:B-----5:R-:W-:Y:S01]  /*0830*/  PRMT R6, R4, 0x7632, R6 ;  /* 0x0000763204067816 */ /* 0x020fe20000000006 */
[----:B------:R-:W-:Y:S01]  /*0840*/  FADD R0, R13, 1 ;  /* 0x3f8000000d007421 */ /* 0x000fe20000000000 */
[----:B------:R-:W-:Y:S01]  /*0850*/  PRMT R7, R5, 0x7632, R7 ;  /* 0x0000763205077816 */ /* 0x000fe20000000007 */
[----:B------:R-:W-:Y:S01]  /*0860*/  FMUL R15, R8, R15 ;  /* 0x0000000f080f7220 */ /* 0x000fe20000400000 */
[----:B------:R-:W-:Y:S01]  /*0870*/  SHF.L.U32 R4, R4, 0x10, RZ ;  /* 0x0000001004047819 */ /* 0x000fe200000006ff */
[----:B------:R-:W-:Y:S01]  /*0880*/  FMUL R0, R9, R0 ;  /* 0x0000000009007220 */ /* 0x000fe20000400000 */
[----:B------:R-:W-:-:S02]  /*0890*/  SHF.L.U32 R6, R6, 0x10, RZ ;  /* 0x0000001006067819 */ /* 0x000fc400000006ff */
[----:B------:R-:W-:Y:S01]  /*08a0*/  SHF.L.U32 R5, R5, 0x10, RZ ;  /* 0x0000001005057819 */ /* 0x000fe200000006ff */
[----:B------:R-:W-:Y:S01]  /*08b0*/  FMUL R4, R4, R11 ;  /* 0x0000000b04047220 */ /* 0x000fe20000400000 */
[----:B------:R-:W-:Y:S01]  /*08c0*/  SHF.L.U32 R7, R7, 0x10, RZ ;  /* 0x0000001007077819 */ /* 0x000fe200000006ff */
[----:B------:R-:W-:Y:S02]  /*08d0*/  FMUL R15, R6, R15 ;  /* 0x0000000f060f7220 */ /* 0x000fe40000400000 */
[----:B------:R-:W-:Y:S02]  /*08e0*/  FMUL R5, R5, R12 ;  /* 0x0000000c05057220 */ /* 0x000fe40000400000 */
[----:B------:R-:W-:Y:S01]  /*08f0*/  FMUL R0, R7, R0 ;  /* 0x0000000007007220 */ /* 0x000fe20000400000 */
[----:B------:R-:W-:-:S04]  /*0900*/  F2FP.BF16.PACK_AB R4, R15, R4 ;  /* 0x000000040f04723e */ /* 0x000fc800000010ff */
[----:B------:R-:W-:-:S05]  /*0910*/  F2FP.BF16.PACK_AB R5, R0, R5 ;  /* 0x000000050005723e */ /* 0x000fca00000010ff */
[----:B------:R-:W-:Y:S01]  /*0920*/  STG.E.64 [R2.64], R4 ;  /* 0x0000000402007986 */ /* 0x000fe2000c101b04 */
[----:B------:R-:W-:Y:S05]  /*0930*/  EXIT ;  /* 0x000000000000794d */ /* 0x000fea0003800000 */
.L_x_12:
[----:B------:R-:W-:-:S00]  /*0940*/  BRA `(.L_x_12) ;  /* 0xfffffff000007947 */ /* 0x000fc0000383ffff */
[----:B------:R-:W-:-:S00]  /*0950*/  NOP ;  /* 0x0000000000007918 */ /* 0x000fc00000000000 */
        /* <DEDUP_REMOVED lines=10> */
.L_x_13:


//--------------------- .nv.global.init           --------------------------
	.section	.nv.global.init,"aw",@progbits
.nv.global.init:
	.type		_$_str,@object
	.size		_$_str,(.L_0 - _$_str)
_$_str:
        /*0000*/ 	.byte	0x5f, 0x5f, 0x43, 0x55, 0x44, 0x41, 0x5f, 0x46, 0x54, 0x5a, 0x00
.L_0:
